	.headerflags	@"EF_CUDA_TEXMODE_UNIFIED EF_CUDA_64BIT_ADDRESS EF_CUDA_ACCELERATORS EF_CUDA_SM90 EF_CUDA_VIRTUAL_SM(EF_CUDA_SM90)"
	.elftype	@"ET_EXEC"


//--------------------- .nv.info                  --------------------------
	.section	.nv.info,"",@"SHT_CUDA_INFO"
	.align	4


	//----- nvinfo : EIATTR_REGCOUNT
	.align		4
        /*0000*/ 	.byte	0x04, 0x2f
        /*0002*/ 	.short	(.L_1 - .L_0)
	.align		4
.L_0:
        /*0004*/ 	.word	index@(triton_poi_fused_convolution_relu_25)
        /*0008*/ 	.word	0x00000012


	//----- nvinfo : EIATTR_MIN_STACK_SIZE
	.align		4
.L_1:
        /*000c*/ 	.byte	0x04, 0x12
        /*000e*/ 	.short	(.L_3 - .L_2)
	.align		4
.L_2:
        /*0010*/ 	.word	index@(triton_poi_fused_convolution_relu_25)
        /*0014*/ 	.word	0x00000000


	//----- nvinfo : EIATTR_FRAME_SIZE
	.align		4
.L_3:
        /*0018*/ 	.byte	0x04, 0x11
        /*001a*/ 	.short	(.L_5 - .L_4)
	.align		4
.L_4:
        /*001c*/ 	.word	index@(triton_poi_fused_convolution_relu_25)
        /*0020*/ 	.word	0x00000000


	//----- nvinfo : EIATTR_MIN_STACK_SIZE
	.align		4
.L_5:
        /*0024*/ 	.byte	0x04, 0x12
        /*0026*/ 	.short	(.L_7 - .L_6)
	.align		4
.L_6:
        /*0028*/ 	.word	index@(triton_poi_fused_convolution_relu_25)
        /*002c*/ 	.word	0x00000000
.L_7:


//--------------------- .nv.info.triton_poi_fused_convolution_relu_25 --------------------------
	.section	.nv.info.triton_poi_fused_convolution_relu_25,"",@"SHT_CUDA_INFO"
	.sectionflags	@""
	.align	4


	//----- nvinfo : EIATTR_CUDA_API_VERSION
	.align		4
        /*0000*/ 	.byte	0x04, 0x37
        /*0002*/ 	.short	(.L_9 - .L_8)
.L_8:
        /*0004*/ 	.word	0x0000007c


	//----- nvinfo : EIATTR_KPARAM_INFO
	.align		4
.L_9:
        /*0008*/ 	.byte	0x04, 0x17
        /*000a*/ 	.short	(.L_11 - .L_10)
.L_10:
        /*000c*/ 	.word	0x00000000
        /*0010*/ 	.short	0x0002
        /*0012*/ 	.short	0x0010
        /*0014*/ 	.byte	0x00, 0xf0, 0x11, 0x00


	//----- nvinfo : EIATTR_KPARAM_INFO
	.align		4
.L_11:
        /*0018*/ 	.byte	0x04, 0x17
        /*001a*/ 	.short	(.L_13 - .L_12)
.L_12:
        /*001c*/ 	.word	0x00000000
        /*0020*/ 	.short	0x0001
        /*0022*/ 	.short	0x0008
        /*0024*/ 	.byte	0x00, 0xf4, 0x21, 0x00


	//----- nvinfo : EIATTR_KPARAM_INFO
	.align		4
.L_13:
        /*0028*/ 	.byte	0x04, 0x17
        /*002a*/ 	.short	(.L_15 - .L_14)
.L_14:
        /*002c*/ 	.word	0x00000000
        /*0030*/ 	.short	0x0000
        /*0032*/ 	.short	0x0000
        /*0034*/ 	.byte	0x00, 0xf4, 0x21, 0x00


	//----- nvinfo : EIATTR_SPARSE_MMA_MASK
	.align		4
.L_15:
        /*0038*/ 	.byte	0x03, 0x50
        /*003a*/ 	.short	0x0000


	//----- nvinfo : EIATTR_MAXREG_COUNT
	.align		4
        /*003c*/ 	.byte	0x03, 0x1b
        /*003e*/ 	.short	0x00ff


	//----- nvinfo : EIATTR_EXIT_INSTR_OFFSETS
	.align		4
        /*0040*/ 	.byte	0x04, 0x1c
        /*0042*/ 	.short	(.L_17 - .L_16)


	//   ....[0]....
.L_16:
        /*0044*/ 	.word	0x000002d0


	//----- nvinfo : EIATTR_REQNTID
	.align		4
.L_17:
        /*0048*/ 	.byte	0x04, 0x10
        /*004a*/ 	.short	(.L_19 - .L_18)
.L_18:
        /*004c*/ 	.word	0x00000080
        /*0050*/ 	.word	0x00000001
        /*0054*/ 	.word	0x00000001


	//----- nvinfo : EIATTR_CBANK_PARAM_SIZE
	.align		4
.L_19:
        /*0058*/ 	.byte	0x03, 0x19
        /*005a*/ 	.short	0x0014


	//----- nvinfo : EIATTR_PARAM_CBANK
	.align		4
        /*005c*/ 	.byte	0x04, 0x0a
        /*005e*/ 	.short	(.L_21 - .L_20)
	.align		4
.L_20:
        /*0060*/ 	.word	index@(.nv.constant0.triton_poi_fused_convolution_relu_25)
        /*0064*/ 	.short	0x0210
        /*0066*/ 	.short	0x0014


	//----- nvinfo : EIATTR_SW_WAR
	.align		4
.L_21:
        /*0068*/ 	.byte	0x04, 0x36
        /*006a*/ 	.short	(.L_23 - .L_22)
.L_22:
        /*006c*/ 	.word	0x00000008
.L_23:


//--------------------- .nv.callgraph             --------------------------
	.section	.nv.callgraph,"",@"SHT_CUDA_CALLGRAPH"
	.align	4
	.sectionentsize	8
	.align		4
        /*0000*/ 	.word	0x00000000
	.align		4
        /*0004*/ 	.word	0xffffffff
	.align		4
        /*0008*/ 	.word	0x00000000
	.align		4
        /*000c*/ 	.word	0xfffffffe
	.align		4
        /*0010*/ 	.word	0x00000000
	.align		4
        /*0014*/ 	.word	0xfffffffd
	.align		4
        /*0018*/ 	.word	0x00000000
	.align		4
        /*001c*/ 	.word	0xfffffffc


//--------------------- .text.triton_poi_fused_convolution_relu_25 --------------------------
	.section	.text.triton_poi_fused_convolution_relu_25,"ax",@progbits
	.align	128
        .global         triton_poi_fused_convolution_relu_25
        .type           triton_poi_fused_convolution_relu_25,@function
        .size           triton_poi_fused_convolution_relu_25,(.L_x_1 - triton_poi_fused_convolution_relu_25)
        .other          triton_poi_fused_convolution_relu_25,@"STO_CUDA_ENTRY STV_DEFAULT"
triton_poi_fused_convolution_relu_25:
.text.triton_poi_fused_convolution_relu_25:
[----:B------:R-:W-:Y:S01]  /*0000*/  LDC R1, c[0x0][0x28] ;  /* 0x00000a00ff017b82 */ /* 0x000fe20000000800 */
[----:B------:R-:W1:Y:S07]  /*0010*/  S2R R0, SR_TID.X ;  /* 0x0000000000007919 */ /* 0x000e6e0000002100 */
[----:B------:R-:W2:Y:S01]  /*0020*/  LDC.64 R4, c[0x0][0x218] ;  /* 0x00008600ff047b82 */ /* 0x000ea20000000a00 */
[----:B------:R-:W-:Y:S01]  /*0030*/  ULDC.64 UR4, c[0x0][0x208] ;  /* 0x0000820000047ab9 */ /* 0x000fe20000000a00 */
[----:B------:R-:W3:Y:S06]  /*0040*/  S2R R7, SR_CTAID.X ;  /* 0x0000000000077919 */ /* 0x000eec0000002500 */
[----:B------:R-:W4:Y:S01]  /*0050*/  LDC.64 R2, c[0x0][0x210] ;  /* 0x00008400ff027b82 */ /* 0x000f220000000a00 */
[----:B-1----:R-:W-:Y:S01]  /*0060*/  IMAD.SHL.U32 R0, R0, 0x4, RZ ;  /* 0x0000000400007824 */ /* 0x002fe200078e00ff */
[----:B---3--:R-:W-:-:S04]  /*0070*/  SHF.R.S32.HI R6, RZ, 0x15, R7 ;  /* 0x00000015ff067819 */ /* 0x008fc80000011407 */
[----:B------:R-:W-:-:S05]  /*0080*/  LOP3.LUT R0, R0, 0x1fc, RZ, 0xc0, !PT ;  /* 0x000001fc00007812 */ /* 0x000fca00078ec0ff */
[----:B------:R-:W-:Y:S01]  /*0090*/  IMAD R7, R7, 0x400, R0 ;  /* 0x0000040007077824 */ /* 0x000fe200078e0200 */
[----:B------:R-:W-:-:S03]  /*00a0*/  SGXT R0, R6, 0x1 ;  /* 0x000000010600781a */ /* 0x000fc60000000200 */
[----:B----4-:R-:W-:Y:S01]  /*00b0*/  IMAD.WIDE R2, R7, 0x4, R2 ;  /* 0x0000000407027825 */ /* 0x010fe200078e0202 */
[----:B------:R-:W-:-:S04]  /*00c0*/  LEA.HI R0, R0, R7, RZ, 0x8 ;  /* 0x0000000700007211 */ /* 0x000fc800078f40ff */
[----:B------:R-:W-:Y:S01]  /*00d0*/  LOP3.LUT R0, R0, 0xffffff00, RZ, 0xc0, !PT ;  /* 0xffffff0000007812 */ /* 0x000fe200078ec0ff */
[----:B------:R-:W3:Y:S04]  /*00e0*/  LDG.E.128 R12, desc[UR4][R2.64+0x800] ;  /* 0x00080004020c7981 */ /* 0x000ee8000c1e1d00 */
[----:B------:R-:W-:-:S04]  /*00f0*/  IMAD.IADD R9, R7, 0x1, -R0 ;  /* 0x0000000107097824 */ /* 0x000fc800078e0a00 */
[----:B--2---:R-:W-:Y:S02]  /*0100*/  IMAD.WIDE R4, R9, 0x4, R4 ;  /* 0x0000000409047825 */ /* 0x004fe400078e0204 */
[----:B------:R-:W2:Y:S04]  /*0110*/  LDG.E.128 R8, desc[UR4][R2.64] ;  /* 0x0000000402087981 */ /* 0x000ea8000c1e1d00 */
[----:B------:R-:W3:Y:S02]  /*0120*/  LDG.E.EL.128 R4, desc[UR4][R4.64] ;  /* 0x0000000404047981 */ /* 0x000ee4000c2e1d00 */
[CC--:B---3--:R-:W-:Y:S01]  /*0130*/  FSETP.GEU.AND P6, PT, R12.reuse, -R4.reuse, PT ;  /* 0x800000040c00720b */ /* 0x0c8fe20003fce000 */
[--C-:B------:R-:W-:Y:S01]  /*0140*/  FADD R12, R12, R4.reuse ;  /* 0x000000040c0c7221 */ /* 0x100fe20000000000 */
[C---:B--2---:R-:W-:Y:S01]  /*0150*/  FSETP.GEU.AND P2, PT, R8.reuse, -R4, PT ;  /* 0x800000040800720b */ /* 0x044fe20003f4e000 */
[----:B------:R-:W-:Y:S01]  /*0160*/  FADD R8, R8, R4 ;  /* 0x0000000408087221 */ /* 0x000fe20000000000 */
[----:B------:R-:W-:-:S02]  /*0170*/  FSETP.GEU.AND P5, PT, R13, -R5, PT ;  /* 0x800000050d00720b */ /* 0x000fc40003fae000 */
[----:B------:R-:W-:Y:S01]  /*0180*/  SEL R4, R12, RZ, P6 ;  /* 0x000000ff0c047207 */ /* 0x000fe20003000000 */
[----:B------:R-:W-:Y:S01]  /*0190*/  FADD R13, R13, R5 ;  /* 0x000000050d0d7221 */ /* 0x000fe20000000000 */
[CC--:B------:R-:W-:Y:S01]  /*01a0*/  FSETP.GEU.AND P4, PT, R14.reuse, -R6.reuse, PT ;  /* 0x800000060e00720b */ /* 0x0c0fe20003f8e000 */
[--C-:B------:R-:W-:Y:S01]  /*01b0*/  FADD R14, R14, R6.reuse ;  /* 0x000000060e0e7221 */ /* 0x100fe20000000000 */
[C---:B------:R-:W-:Y:S01]  /*01c0*/  FSETP.GEU.AND P3, PT, R15.reuse, -R7, PT ;  /* 0x800000070f00720b */ /* 0x040fe20003f6e000 */
[----:B------:R-:W-:Y:S01]  /*01d0*/  FADD R15, R15, R7 ;  /* 0x000000070f0f7221 */ /* 0x000fe20000000000 */
[C---:B------:R-:W-:Y:S01]  /*01e0*/  FSETP.GEU.AND P1, PT, R9.reuse, -R5, PT ;  /* 0x800000050900720b */ /* 0x040fe20003f2e000 */
[----:B------:R-:W-:Y:S01]  /*01f0*/  FADD R9, R9, R5 ;  /* 0x0000000509097221 */ /* 0x000fe20000000000 */
[C---:B------:R-:W-:Y:S01]  /*0200*/  FSETP.GEU.AND P0, PT, R10.reuse, -R6, PT ;  /* 0x800000060a00720b */ /* 0x040fe20003f0e000 */
[----:B------:R-:W-:Y:S01]  /*0210*/  FADD R10, R10, R6 ;  /* 0x000000060a0a7221 */ /* 0x000fe20000000000 */
[C---:B------:R-:W-:Y:S01]  /*0220*/  FSETP.GEU.AND P6, PT, R11.reuse, -R7, PT ;  /* 0x800000070b00720b */ /* 0x040fe20003fce000 */
[----:B------:R-:W-:Y:S01]  /*0230*/  FADD R11, R11, R7 ;  /* 0x000000070b0b7221 */ /* 0x000fe20000000000 */
[----:B------:R-:W-:-:S02]  /*0240*/  SEL R5, R13, RZ, P5 ;  /* 0x000000ff0d057207 */ /* 0x000fc40002800000 */
[----:B------:R-:W-:Y:S02]  /*0250*/  SEL R6, R14, RZ, P4 ;  /* 0x000000ff0e067207 */ /* 0x000fe40002000000 */
[----:B------:R-:W-:Y:S02]  /*0260*/  SEL R7, R15, RZ, P3 ;  /* 0x000000ff0f077207 */ /* 0x000fe40001800000 */
[----:B------:R-:W-:Y:S02]  /*0270*/  SEL R8, R8, RZ, P2 ;  /* 0x000000ff08087207 */ /* 0x000fe40001000000 */
[----:B------:R-:W-:Y:S02]  /*0280*/  SEL R9, R9, RZ, P1 ;  /* 0x000000ff09097207 */ /* 0x000fe40000800000 */
[----:B------:R-:W-:Y:S02]  /*0290*/  SEL R10, R10, RZ, P0 ;  /* 0x000000ff0a0a7207 */ /* 0x000fe40000000000 */
[----:B------:R-:W-:Y:S01]  /*02a0*/  SEL R11, R11, RZ, P6 ;  /* 0x000000ff0b0b7207 */ /* 0x000fe20003000000 */
[----:B------:R-:W-:Y:S04]  /*02b0*/  STG.E.128 desc[UR4][R2.64+0x800], R4 ;  /* 0x0008000402007986 */ /* 0x000fe8000c101d04 */
[----:B------:R-:W-:Y:S01]  /*02c0*/  STG.E.128 desc[UR4][R2.64], R8 ;  /* 0x0000000802007986 */ /* 0x000fe2000c101d04 */
[----:B------:R-:W-:Y:S05]  /*02d0*/  EXIT ;  /* 0x000000000000794d */ /* 0x000fea0003800000 */
.L_x_0:
[----:B------:R-:W-:-:S00]  /*02e0*/  BRA `(.L_x_0) ;  /* 0xfffffffc00fc7947 */ /* 0x000fc0000383ffff */
[----:B------:R-:W-:-:S00]  /*02f0*/  NOP ;  /* 0x0000000000007918 */ /* 0x000fc00000000000 */
        /* <DEDUP_REMOVED lines=8> */
.L_x_1:


//--------------------- .nv.constant0.triton_poi_fused_convolution_relu_25 --------------------------
	.section	.nv.constant0.triton_poi_fused_convolution_relu_25,"a",@progbits
	.sectionflags	@""
	.align	4
.nv.constant0.triton_poi_fused_convolution_relu_25:
	.zero		548
